	.headerflags	@"EF_CUDA_TEXMODE_UNIFIED EF_CUDA_64BIT_ADDRESS EF_CUDA_SM89 EF_CUDA_VIRTUAL_SM(EF_CUDA_SM89)"
	.elftype	@"ET_EXEC"


//--------------------- .nv.info                  --------------------------
	.section	.nv.info,"",@"SHT_CUDA_INFO"
	.align	4


	//----- nvinfo : EIATTR_REGCOUNT
	.align		4
        /*0000*/ 	.byte	0x04, 0x2f
        /*0002*/ 	.short	(.L_1 - .L_0)
	.align		4
.L_0:
        /*0004*/ 	.word	index@(triton__0d1d2de)
        /*0008*/ 	.word	0x00000016


	//----- nvinfo : EIATTR_MAX_STACK_SIZE
	.align		4
.L_1:
        /*000c*/ 	.byte	0x04, 0x23
        /*000e*/ 	.short	(.L_3 - .L_2)
	.align		4
.L_2:
        /*0010*/ 	.word	index@(triton__0d1d2de)
        /*0014*/ 	.word	0x00000000


	//----- nvinfo : EIATTR_MIN_STACK_SIZE
	.align		4
.L_3:
        /*0018*/ 	.byte	0x04, 0x12
        /*001a*/ 	.short	(.L_5 - .L_4)
	.align		4
.L_4:
        /*001c*/ 	.word	index@(triton__0d1d2de)
        /*0020*/ 	.word	0x00000000


	//----- nvinfo : EIATTR_FRAME_SIZE
	.align		4
.L_5:
        /*0024*/ 	.byte	0x04, 0x11
        /*0026*/ 	.short	(.L_7 - .L_6)
	.align		4
.L_6:
        /*0028*/ 	.word	index@(triton__0d1d2de)
        /*002c*/ 	.word	0x00000000
.L_7:


//--------------------- .nv.info.triton__0d1d2de  --------------------------
	.section	.nv.info.triton__0d1d2de,"",@"SHT_CUDA_INFO"
	.align	4


	//----- nvinfo : EIATTR_CUDA_API_VERSION
	.align		4
        /*0000*/ 	.byte	0x04, 0x37
        /*0002*/ 	.short	(.L_9 - .L_8)
.L_8:
        /*0004*/ 	.word	0x0000007b


	//----- nvinfo : EIATTR_PARAM_CBANK
	.align		4
.L_9:
        /*0008*/ 	.byte	0x04, 0x0a
        /*000a*/ 	.short	(.L_11 - .L_10)
	.align		4
.L_10:
        /*000c*/ 	.word	index@(.nv.constant0.triton__0d1d2de)
        /*0010*/ 	.short	0x0160
        /*0012*/ 	.short	0x0018


	//----- nvinfo : EIATTR_CBANK_PARAM_SIZE
	.align		4
.L_11:
        /*0014*/ 	.byte	0x03, 0x19
        /*0016*/ 	.short	0x0018


	//----- nvinfo : EIATTR_KPARAM_INFO
	.align		4
        /*0018*/ 	.byte	0x04, 0x17
        /*001a*/ 	.short	(.L_13 - .L_12)
.L_12:
        /*001c*/ 	.word	0x00000000
        /*0020*/ 	.short	0x0002
        /*0022*/ 	.short	0x0010
        /*0024*/ 	.byte	0x00, 0xf0, 0x21, 0x00


	//----- nvinfo : EIATTR_KPARAM_INFO
	.align		4
.L_13:
        /*0028*/ 	.byte	0x04, 0x17
        /*002a*/ 	.short	(.L_15 - .L_14)
.L_14:
        /*002c*/ 	.word	0x00000000
        /*0030*/ 	.short	0x0001
        /*0032*/ 	.short	0x0008
        /*0034*/ 	.byte	0x00, 0xf0, 0x21, 0x00


	//----- nvinfo : EIATTR_KPARAM_INFO
	.align		4
.L_15:
        /*0038*/ 	.byte	0x04, 0x17
        /*003a*/ 	.short	(.L_17 - .L_16)
.L_16:
        /*003c*/ 	.word	0x00000000
        /*0040*/ 	.short	0x0000
        /*0042*/ 	.short	0x0000
        /*0044*/ 	.byte	0x00, 0xf0, 0x21, 0x00


	//----- nvinfo : EIATTR_MAXREG_COUNT
	.align		4
.L_17:
        /*0048*/ 	.byte	0x03, 0x1b
        /*004a*/ 	.short	0x00ff


	//----- nvinfo : EIATTR_EXIT_INSTR_OFFSETS
	.align		4
        /*004c*/ 	.byte	0x04, 0x1c
        /*004e*/ 	.short	(.L_19 - .L_18)


	//   ....[0]....
.L_18:
        /*0050*/ 	.word	0x00000430


	//----- nvinfo : EIATTR_MAX_THREADS
	.align		4
.L_19:
        /*0054*/ 	.byte	0x04, 0x05
        /*0056*/ 	.short	(.L_21 - .L_20)
.L_20:
        /*0058*/ 	.word	0x00000080
        /*005c*/ 	.word	0x00000001
        /*0060*/ 	.word	0x00000001
.L_21:


//--------------------- .nv.rel.action            --------------------------
	.section	.nv.rel.action,"",@"SHT_CUDA_RELOCINFO"
	.align	8
	.sectionentsize	8
        /*0000*/ 	.byte	0x73, 0x00, 0x00, 0x00, 0x00, 0x00, 0x00, 0x00, 0x00, 0x00, 0x00, 0x11, 0x25, 0x00, 0x05, 0x36


//--------------------- .nv.constant0.triton__0d1d2de --------------------------
	.section	.nv.constant0.triton__0d1d2de,"a",@progbits
	.align	4
.nv.constant0.triton__0d1d2de:
	.zero		376


//--------------------- .text.triton__0d1d2de     --------------------------
	.section	.text.triton__0d1d2de,"ax",@progbits
	.sectioninfo	@"SHI_REGISTERS=22"
	.align	128
        .global         triton__0d1d2de
        .type           triton__0d1d2de,@function
        .size           triton__0d1d2de,(.L_x_1 - triton__0d1d2de)
        .other          triton__0d1d2de,@"STO_CUDA_ENTRY STV_DEFAULT"
triton__0d1d2de:
.text.triton__0d1d2de:
[----:B------:R-:W-:-:S02]  /*0000*/  IMAD.MOV.U32 R1, RZ, RZ, c[0x0][0x28] ;  /* 0x00000a00ff017624 */ /* 0x000fc400078e00ff */
[----:B------:R-:W0:Y:S01]  /*0010*/  S2R R0, SR_CTAID.X ;  /* 0x0000000000007919 */ /* 0x000e220000002500 */
[----:B------:R-:W-:-:S03]  /*0020*/  ULDC.64 UR4, c[0x0][0x118] ;  /* 0x0000460000047ab9 */ /* 0x000fc60000000a00 */
[----:B------:R-:W1:Y:S01]  /*0030*/  S2R R5, SR_TID.X ;  /* 0x0000000000057919 */ /* 0x000e620000002100 */
[----:B0-----:R-:W-:Y:S01]  /*0040*/  IMAD.WIDE R2, R0, 0x400, RZ ;  /* 0x0000040000027825 */ /* 0x001fe200078e02ff */
[----:B------:R-:W-:-:S03]  /*0050*/  SHF.R.S32.HI R7, RZ, 0x1f, R0 ;  /* 0x0000001fff077819 */ /* 0x000fc60000011400 */
[----:B-1----:R-:W-:Y:S01]  /*0060*/  IMAD.SHL.U32 R5, R5, 0x8, RZ ;  /* 0x0000000805057824 */ /* 0x002fe200078e00ff */
[----:B------:R-:W-:-:S04]  /*0070*/  SHF.R.S32.HI R15, RZ, 0x1f, R3 ;  /* 0x0000001fff0f7819 */ /* 0x000fc80000011403 */
[----:B------:R-:W-:-:S04]  /*0080*/  LOP3.LUT R2, R2, 0x3f8, R5, 0xf8, !PT ;  /* 0x000003f802027812 */ /* 0x000fc800078ef805 */
[-C--:B------:R-:W-:Y:S02]  /*0090*/  LEA.HI R5, P0, R7, R2.reuse, RZ, 0x16 ;  /* 0x0000000207057211 */ /* 0x080fe4000781b0ff */
[----:B------:R-:W-:-:S03]  /*00a0*/  LEA.HI R15, P1, R15, R2, RZ, 0x8 ;  /* 0x000000020f0f7211 */ /* 0x000fc600078340ff */
[--C-:B------:R-:W-:Y:S01]  /*00b0*/  IMAD.X R4, RZ, RZ, R3.reuse, P0 ;  /* 0x000000ffff047224 */ /* 0x100fe200000e0603 */
[----:B------:R-:W-:Y:S01]  /*00c0*/  LOP3.LUT R9, R15, 0xffffff00, RZ, 0xc0, !PT ;  /* 0xffffff000f097812 */ /* 0x000fe200078ec0ff */
[----:B------:R-:W-:-:S03]  /*00d0*/  IMAD.X R12, RZ, RZ, R3, P1 ;  /* 0x000000ffff0c7224 */ /* 0x000fc600008e0603 */
[--C-:B------:R-:W-:Y:S02]  /*00e0*/  SHF.R.S64 R5, R5, 0x16, R4.reuse ;  /* 0x0000001605057819 */ /* 0x100fe40000001004 */
[----:B------:R-:W-:Y:S02]  /*00f0*/  SHF.R.S32.HI R4, RZ, 0x16, R4 ;  /* 0x00000016ff047819 */ /* 0x000fe40000011404 */
[----:B------:R-:W-:Y:S02]  /*0100*/  IADD3 R0, P3, -R9, R2, RZ ;  /* 0x0000000209007210 */ /* 0x000fe40007f7e1ff */
[----:B------:R-:W-:Y:S02]  /*0110*/  LEA.HI R8, P0, R4, R5, RZ, 0x3 ;  /* 0x0000000504087211 */ /* 0x000fe400078118ff */
[--C-:B------:R-:W-:Y:S02]  /*0120*/  SHF.R.S64 R15, R15, 0x8, R12.reuse ;  /* 0x000000080f0f7819 */ /* 0x100fe4000000100c */
[----:B------:R-:W-:Y:S01]  /*0130*/  SHF.R.S32.HI R10, RZ, 0x1f, R12 ;  /* 0x0000001fff0a7819 */ /* 0x000fe2000001140c */
[----:B------:R-:W-:Y:S01]  /*0140*/  IMAD.X R9, RZ, RZ, R4, P0 ;  /* 0x000000ffff097224 */ /* 0x000fe200000e0604 */
[----:B------:R-:W-:-:S02]  /*0150*/  LOP3.LUT R8, R8, 0xfffffff8, RZ, 0xc0, !PT ;  /* 0xfffffff808087812 */ /* 0x000fc400078ec0ff */
[----:B------:R-:W-:Y:S02]  /*0160*/  LOP3.LUT R13, R12, 0x7fffffff, RZ, 0xc0, !PT ;  /* 0x7fffffff0c0d7812 */ /* 0x000fe400078ec0ff */
[----:B------:R-:W-:Y:S02]  /*0170*/  SHF.R.S32.HI R12, RZ, 0x8, R12 ;  /* 0x00000008ff0c7819 */ /* 0x000fe4000001140c */
[----:B------:R-:W-:Y:S01]  /*0180*/  LEA.HI R10, P2, R10, R15, RZ, 0xd ;  /* 0x0000000f0a0a7211 */ /* 0x000fe200078568ff */
[----:B------:R-:W-:Y:S01]  /*0190*/  IMAD.X R13, R3, 0x1, ~R13, P3 ;  /* 0x00000001030d7824 */ /* 0x000fe200018e0e0d */
[----:B------:R-:W-:Y:S02]  /*01a0*/  IADD3 R8, P1, -R8, R5, RZ ;  /* 0x0000000508087210 */ /* 0x000fe40007f3e1ff */
[----:B------:R-:W-:Y:S01]  /*01b0*/  LOP3.LUT R9, R9, 0x1fffff, RZ, 0xc0, !PT ;  /* 0x001fffff09097812 */ /* 0x000fe200078ec0ff */
[----:B------:R-:W-:Y:S01]  /*01c0*/  IMAD.X R11, RZ, RZ, R12, P2 ;  /* 0x000000ffff0b7224 */ /* 0x000fe200010e060c */
[----:B------:R-:W-:-:S02]  /*01d0*/  LEA R5, P0, R0, c[0x0][0x160], 0x1 ;  /* 0x0000580000057a11 */ /* 0x000fc400078008ff */
[----:B------:R-:W-:Y:S01]  /*01e0*/  LOP3.LUT R10, R10, 0xffffe000, RZ, 0xc0, !PT ;  /* 0xffffe0000a0a7812 */ /* 0x000fe200078ec0ff */
[----:B------:R-:W-:Y:S01]  /*01f0*/  IMAD.X R9, R4, 0x1, ~R9, P1 ;  /* 0x0000000104097824 */ /* 0x000fe200008e0e09 */
[----:B------:R-:W-:Y:S02]  /*0200*/  LEA.HI R6, P1, R7, R2, RZ, 0x19 ;  /* 0x0000000207067211 */ /* 0x000fe4000783c8ff */
[----:B------:R-:W-:Y:S02]  /*0210*/  LEA.HI.X R0, R0, c[0x0][0x164], R13, 0x1, P0 ;  /* 0x0000590000007a11 */ /* 0x000fe400000f0c0d */
[----:B------:R-:W-:Y:S01]  /*0220*/  IADD3 R10, P0, -R10, R15, RZ ;  /* 0x0000000f0a0a7210 */ /* 0x000fe20007f1e1ff */
[----:B------:R-:W-:Y:S01]  /*0230*/  IMAD.SHL.U32 R4, R6, 0x4, RZ ;  /* 0x0000000406047824 */ /* 0x000fe200078e00ff */
[----:B------:R-:W-:Y:S02]  /*0240*/  LOP3.LUT R11, R11, 0x3ffff, RZ, 0xc0, !PT ;  /* 0x0003ffff0b0b7812 */ /* 0x000fe400078ec0ff */
[----:B------:R-:W-:-:S02]  /*0250*/  LEA R5, P2, R8, R5, 0xb ;  /* 0x0000000508057211 */ /* 0x000fc400078458ff */
[----:B------:R-:W-:Y:S01]  /*0260*/  LOP3.LUT R4, R4, 0xf8000000, RZ, 0xc0, !PT ;  /* 0xf800000004047812 */ /* 0x000fe200078ec0ff */
[----:B------:R-:W-:Y:S01]  /*0270*/  IMAD.X R11, R12, 0x1, ~R11, P0 ;  /* 0x000000010c0b7824 */ /* 0x000fe200000e0e0b */
[----:B------:R-:W-:Y:S01]  /*0280*/  LEA.HI.X R7, R8, R0, R9, 0xb, P2 ;  /* 0x0000000008077211 */ /* 0x000fe200010f5c09 */
[----:B------:R-:W-:Y:S01]  /*0290*/  IMAD.X R9, RZ, RZ, R3, P1 ;  /* 0x000000ffff097224 */ /* 0x000fe200008e0603 */
[----:B------:R-:W-:-:S04]  /*02a0*/  LEA R5, P0, R10, R5, 0xe ;  /* 0x000000050a057211 */ /* 0x000fc800078070ff */
[----:B------:R-:W-:Y:S02]  /*02b0*/  LEA.HI.X R7, R10, R7, R11, 0xe, P0 ;  /* 0x000000070a077211 */ /* 0x000fe400000f740b */
[----:B------:R-:W-:Y:S02]  /*02c0*/  SHF.L.U64.HI R0, R6, 0x2, R9 ;  /* 0x0000000206007819 */ /* 0x000fe40000010209 */
[----:B------:R-:W-:-:S05]  /*02d0*/  IADD3 R4, P0, R4, R5, RZ ;  /* 0x0000000504047210 */ /* 0x000fca0007f1e0ff */
[----:B------:R-:W-:-:S06]  /*02e0*/  IMAD.X R5, R0, 0x1, R7, P0 ;  /* 0x0000000100057824 */ /* 0x000fcc00000e0607 */
[----:B------:R-:W2:Y:S01]  /*02f0*/  LDG.E.EL.128 R4, [R4.64+0x600] ;  /* 0x0006000404047981 */ /* 0x000ea2000c2e1d00 */
[----:B------:R-:W-:-:S04]  /*0300*/  LEA R8, P0, R2, c[0x0][0x168], 0x1 ;  /* 0x00005a0002087a11 */ /* 0x000fc800078008ff */
[--C-:B------:R-:W-:Y:S02]  /*0310*/  LEA.HI.X R9, R2, c[0x0][0x16c], R3.reuse, 0x1, P0 ;  /* 0x00005b0002097a11 */ /* 0x100fe400000f0c03 */
[C---:B--2---:R-:W-:Y:S01]  /*0320*/  PRMT R3, R6.reuse, 0x7632, R3 ;  /* 0x0000763206037816 */ /* 0x044fe20000000003 */
[----:B------:R-:W-:Y:S01]  /*0330*/  IMAD.U32 R12, R6, 0x10000, RZ ;  /* 0x00010000060c7824 */ /* 0x000fe200078e00ff */
[C---:B------:R-:W-:Y:S01]  /*0340*/  PRMT R0, R4.reuse, 0x7632, R0 ;  /* 0x0000763204007816 */ /* 0x040fe20000000000 */
[C---:B------:R-:W-:Y:S01]  /*0350*/  IMAD.U32 R11, R5.reuse, 0x10000, RZ ;  /* 0x00010000050b7824 */ /* 0x040fe200078e00ff */
[----:B------:R-:W-:Y:S01]  /*0360*/  PRMT R2, R5, 0x7632, R2 ;  /* 0x0000763205027816 */ /* 0x000fe20000000002 */
[----:B------:R-:W-:Y:S01]  /*0370*/  IMAD.U32 R10, R4, 0x10000, RZ ;  /* 0x00010000040a7824 */ /* 0x000fe200078e00ff */
[C---:B------:R-:W-:Y:S01]  /*0380*/  PRMT R6, R7.reuse, 0x7632, R6 ;  /* 0x0000763207067816 */ /* 0x040fe20000000006 */
[----:B------:R-:W-:Y:S02]  /*0390*/  IMAD.U32 R7, R7, 0x10000, RZ ;  /* 0x0001000007077824 */ /* 0x000fe400078e00ff */
[----:B------:R-:W-:-:S02]  /*03a0*/  IMAD.U32 R5, R0, 0x10000, RZ ;  /* 0x0001000000057824 */ /* 0x000fc400078e00ff */
[----:B------:R-:W-:Y:S02]  /*03b0*/  IMAD.U32 R2, R2, 0x10000, RZ ;  /* 0x0001000002027824 */ /* 0x000fe400078e00ff */
[----:B------:R-:W-:Y:S01]  /*03c0*/  IMAD.U32 R3, R3, 0x10000, RZ ;  /* 0x0001000003037824 */ /* 0x000fe200078e00ff */
[----:B------:R-:W-:Y:S01]  /*03d0*/  F2FP.BF16.F32.PACK_AB R16, R5, R10 ;  /* 0x0000000a0510723e */ /* 0x000fe200000010ff */
[----:B------:R-:W-:Y:S01]  /*03e0*/  IMAD.U32 R6, R6, 0x10000, RZ ;  /* 0x0001000006067824 */ /* 0x000fe200078e00ff */
[----:B------:R-:W-:Y:S02]  /*03f0*/  F2FP.BF16.F32.PACK_AB R17, R2, R11 ;  /* 0x0000000b0211723e */ /* 0x000fe400000010ff */
[----:B------:R-:W-:Y:S02]  /*0400*/  F2FP.BF16.F32.PACK_AB R18, R3, R12 ;  /* 0x0000000c0312723e */ /* 0x000fe400000010ff */
[----:B------:R-:W-:-:S05]  /*0410*/  F2FP.BF16.F32.PACK_AB R19, R6, R7 ;  /* 0x000000070613723e */ /* 0x000fca00000010ff */
[----:B------:R-:W-:Y:S01]  /*0420*/  STG.E.128 [R8.64], R16 ;  /* 0x0000001008007986 */ /* 0x000fe2000c101d04 */
[----:B------:R-:W-:Y:S05]  /*0430*/  EXIT ;  /* 0x000000000000794d */ /* 0x000fea0003800000 */
.L_x_0:
[----:B------:R-:W-:-:S00]  /*0440*/  BRA `(.L_x_0) ;  /* 0xfffffff000007947 */ /* 0x000fc0000383ffff */
[----:B------:R-:W-:-:S00]  /*0450*/  NOP ;  /* 0x0000000000007918 */ /* 0x000fc00000000000 */
        /* <DEDUP_REMOVED lines=10> */
.L_x_1:
